//
// Generated by NVIDIA NVVM Compiler
//
// Compiler Build ID: CL-36424714
// Cuda compilation tools, release 13.0, V13.0.88
// Based on NVVM 20.0.0
//

.version 9.0
.target sm_100
.address_size 64

	// .globl	_Z6vecaddPfS_S_i

.visible .entry _Z6vecaddPfS_S_i(
	.param .u64 .ptr .align 1 _Z6vecaddPfS_S_i_param_0,
	.param .u64 .ptr .align 1 _Z6vecaddPfS_S_i_param_1,
	.param .u64 .ptr .align 1 _Z6vecaddPfS_S_i_param_2,
	.param .u32 _Z6vecaddPfS_S_i_param_3
)
{
	.reg .pred 	%p<2>;
	.reg .b32 	%r<6>;
	.reg .b32 	%f<4>;
	.reg .b64 	%rd<11>;

	ld.param.u64 	%rd1, [_Z6vecaddPfS_S_i_param_0];
	ld.param.u64 	%rd2, [_Z6vecaddPfS_S_i_param_1];
	ld.param.u64 	%rd3, [_Z6vecaddPfS_S_i_param_2];
	ld.param.u32 	%r2, [_Z6vecaddPfS_S_i_param_3];
	mov.u32 	%r3, %ntid.x;
	mov.u32 	%r4, %ctaid.x;
	mov.u32 	%r5, %tid.x;
	mad.lo.s32 	%r1, %r3, %r4, %r5;
	setp.ge.s32 	%p1, %r1, %r2;
	@%p1 bra 	$L__BB0_2;
	cvta.to.global.u64 	%rd4, %rd1;
	cvta.to.global.u64 	%rd5, %rd2;
	cvta.to.global.u64 	%rd6, %rd3;
	mul.wide.s32 	%rd7, %r1, 4;
	add.s64 	%rd8, %rd4, %rd7;
	ld.global.f32 	%f1, [%rd8];
	add.s64 	%rd9, %rd5, %rd7;
	ld.global.f32 	%f2, [%rd9];
	add.f32 	%f3, %f1, %f2;
	add.s64 	%rd10, %rd6, %rd7;
	st.global.f32 	[%rd10], %f3;
$L__BB0_2:
	ret;

}


// ===== COMPILED SASS (sm_100) =====

	.target	sm_100

	.elftype	@"ET_EXEC"


//--------------------- .note.nv.tkinfo           --------------------------
	.section	.note.nv.tkinfo,"",@"SHT_NOTE"
	.sectionflags	@"SHF_NOTE_NV_TKINFO"
	.tkinfo
        /*0018*/ 	.word	0x00000002
        /*0030*/ 	.string	""
        /*0030*/ 	.string	"ptxas"
        /*0030*/ 	.string	"Cuda compilation tools, release 13.0, V13.0.88"
        /*0030*/ 	.string	"Build cuda_13.0.r13.0/compiler.36424714_0"
        /*0030*/ 	.string	"-arch sm_100 -m 64 "



//--------------------- .note.nv.cuinfo           --------------------------
	.section	.note.nv.cuinfo,"",@"SHT_NOTE"
	.sectionflags	@"SHF_NOTE_NV_CUINFO"
        /*0018*/ 	.short	0x0002
        /*001a*/ 	.short	0x0064
        /*001c*/ 	.short	0x0082
	.zero		2


//--------------------- .nv.info                  --------------------------
	.section	.nv.info,"",@"SHT_CUDA_INFO"
	.align	4


	//----- nvinfo : EIATTR_REGCOUNT
	.align		4
        /*0000*/ 	.byte	0x04, 0x2f
        /*0002*/ 	.short	(.L_1 - .L_0)
	.align		4
.L_0:
        /*0004*/ 	.word	index@(_Z6vecaddPfS_S_i)
        /*0008*/ 	.word	0x0000000c


	//----- nvinfo : EIATTR_FRAME_SIZE
	.align		4
.L_1:
        /*000c*/ 	.byte	0x04, 0x11
        /*000e*/ 	.short	(.L_3 - .L_2)
	.align		4
.L_2:
        /*0010*/ 	.word	index@(_Z6vecaddPfS_S_i)
        /*0014*/ 	.word	0x00000000


	//----- nvinfo : EIATTR_MIN_STACK_SIZE
	.align		4
.L_3:
        /*0018*/ 	.byte	0x04, 0x12
        /*001a*/ 	.short	(.L_5 - .L_4)
	.align		4
.L_4:
        /*001c*/ 	.word	index@(_Z6vecaddPfS_S_i)
        /*0020*/ 	.word	0x00000000
.L_5:


//--------------------- .nv.compat                --------------------------
	.section	.nv.compat,"",@"SHT_CUDA_COMPAT_INFO"
	.align	4
        /*0000*/ 	.byte	0x02, 0x09, 0x00, 0x00, 0x02, 0x02, 0x01, 0x00, 0x02, 0x05, 0x05, 0x00, 0x03, 0x07, 0x01, 0x01
        /*0010*/ 	.byte	0x02, 0x03, 0x00, 0x00, 0x02, 0x06, 0x01, 0x00, 0x04, 0x0b, 0x08, 0x00, 0x09, 0x00, 0x00, 0x00
        /*0020*/ 	.byte	0x00, 0x00, 0x00, 0x00


//--------------------- .nv.info._Z6vecaddPfS_S_i --------------------------
	.section	.nv.info._Z6vecaddPfS_S_i,"",@"SHT_CUDA_INFO"
	.sectionflags	@""
	.align	4


	//----- nvinfo : EIATTR_CUDA_API_VERSION
	.align		4
        /*0000*/ 	.byte	0x04, 0x37
        /*0002*/ 	.short	(.L_7 - .L_6)
.L_6:
        /*0004*/ 	.word	0x00000082


	//----- nvinfo : EIATTR_KPARAM_INFO
	.align		4
.L_7:
        /*0008*/ 	.byte	0x04, 0x17
        /*000a*/ 	.short	(.L_9 - .L_8)
.L_8:
        /*000c*/ 	.word	0x00000000
        /*0010*/ 	.short	0x0003
        /*0012*/ 	.short	0x0018
        /*0014*/ 	.byte	0x00, 0xf0, 0x11, 0x00


	//----- nvinfo : EIATTR_KPARAM_INFO
	.align		4
.L_9:
        /*0018*/ 	.byte	0x04, 0x17
        /*001a*/ 	.short	(.L_11 - .L_10)
.L_10:
        /*001c*/ 	.word	0x00000000
        /*0020*/ 	.short	0x0002
        /*0022*/ 	.short	0x0010
        /*0024*/ 	.byte	0x00, 0xf5, 0x21, 0x00


	//----- nvinfo : EIATTR_KPARAM_INFO
	.align		4
.L_11:
        /*0028*/ 	.byte	0x04, 0x17
        /*002a*/ 	.short	(.L_13 - .L_12)
.L_12:
        /*002c*/ 	.word	0x00000000
        /*0030*/ 	.short	0x0001
        /*0032*/ 	.short	0x0008
        /*0034*/ 	.byte	0x00, 0xf5, 0x21, 0x00


	//----- nvinfo : EIATTR_KPARAM_INFO
	.align		4
.L_13:
        /*0038*/ 	.byte	0x04, 0x17
        /*003a*/ 	.short	(.L_15 - .L_14)
.L_14:
        /*003c*/ 	.word	0x00000000
        /*0040*/ 	.short	0x0000
        /*0042*/ 	.short	0x0000
        /*0044*/ 	.byte	0x00, 0xf5, 0x21, 0x00


	//----- nvinfo : EIATTR_SPARSE_MMA_MASK
	.align		4
.L_15:
        /*0048*/ 	.byte	0x03, 0x50
        /*004a*/ 	.short	0x0000


	//----- nvinfo : EIATTR_MAXREG_COUNT
	.align		4
        /*004c*/ 	.byte	0x03, 0x1b
        /*004e*/ 	.short	0x00ff


	//----- nvinfo : EIATTR_MERCURY_ISA_VERSION
	.align		4
        /*0050*/ 	.byte	0x03, 0x5f
        /*0052*/ 	.short	0x0101


	//----- nvinfo : EIATTR_VRC_CTA_INIT_COUNT
	.align		4
        /*0054*/ 	.byte	0x02, 0x4a
	.zero		1
	.zero		1


	//----- nvinfo : EIATTR_EXIT_INSTR_OFFSETS
	.align		4
        /*0058*/ 	.byte	0x04, 0x1c
        /*005a*/ 	.short	(.L_17 - .L_16)


	//   ....[0]....
.L_16:
        /*005c*/ 	.word	0x00000070


	//   ....[1]....
        /*0060*/ 	.word	0x00000130


	//----- nvinfo : EIATTR_CBANK_PARAM_SIZE
	.align		4
.L_17:
        /*0064*/ 	.byte	0x03, 0x19
        /*0066*/ 	.short	0x001c


	//----- nvinfo : EIATTR_PARAM_CBANK
	.align		4
        /*0068*/ 	.byte	0x04, 0x0a
        /*006a*/ 	.short	(.L_19 - .L_18)
	.align		4
.L_18:
        /*006c*/ 	.word	index@(.nv.constant0._Z6vecaddPfS_S_i)
        /*0070*/ 	.short	0x0380
        /*0072*/ 	.short	0x001c


	//----- nvinfo : EIATTR_SW_WAR
	.align		4
.L_19:
        /*0074*/ 	.byte	0x04, 0x36
        /*0076*/ 	.short	(.L_21 - .L_20)
.L_20:
        /*0078*/ 	.word	0x00000008
.L_21:


//--------------------- .nv.callgraph             --------------------------
	.section	.nv.callgraph,"",@"SHT_CUDA_CALLGRAPH"
	.align	4
	.sectionentsize	8
	.align		4
        /*0000*/ 	.word	0x00000000
	.align		4
        /*0004*/ 	.word	0xffffffff
	.align		4
        /*0008*/ 	.word	0x00000000
	.align		4
        /*000c*/ 	.word	0xfffffffe
	.align		4
        /*0010*/ 	.word	0x00000000
	.align		4
        /*0014*/ 	.word	0xfffffffd
	.align		4
        /*0018*/ 	.word	0x00000000
	.align		4
        /*001c*/ 	.word	0xfffffffc


//--------------------- .text._Z6vecaddPfS_S_i    --------------------------
	.section	.text._Z6vecaddPfS_S_i,"ax",@progbits
	.align	128
        .global         _Z6vecaddPfS_S_i
        .type           _Z6vecaddPfS_S_i,@function
        .size           _Z6vecaddPfS_S_i,(.L_x_1 - _Z6vecaddPfS_S_i)
        .other          _Z6vecaddPfS_S_i,@"STO_CUDA_ENTRY STV_DEFAULT"
_Z6vecaddPfS_S_i:
.text._Z6vecaddPfS_S_i:
[----:B------:R-:W-:Y:S01]  /*0000*/  LDC R1, c[0x0][0x37c] ;  /* 0x0000df00ff017b82 */ /* 0x000fe20000000800 */
[----:B------:R-:W0:Y:S01]  /*0010*/  S2R R9, SR_CTAID.X ;  /* 0x0000000000097919 */ /* 0x000e220000002500 */
[----:B------:R-:W0:Y:S01]  /*0020*/  LDCU UR4, c[0x0][0x360] ;  /* 0x00006c00ff0477ac */ /* 0x000e220008000800 */
[----:B------:R-:W0:Y:S01]  /*0030*/  S2R R0, SR_TID.X ;  /* 0x0000000000007919 */ /* 0x000e220000002100 */
[----:B------:R-:W1:Y:S01]  /*0040*/  LDCU UR5, c[0x0][0x398] ;  /* 0x00007300ff0577ac */ /* 0x000e620008000800 */
[----:B0-----:R-:W-:-:S05]  /*0050*/  IMAD R9, R9, UR4, R0 ;  /* 0x0000000409097c24 */ /* 0x001fca000f8e0200 */
[----:B-1----:R-:W-:-:S13]  /*0060*/  ISETP.GE.AND P0, PT, R9, UR5, PT ;  /* 0x0000000509007c0c */ /* 0x002fda000bf06270 */
[----:B------:R-:W-:Y:S05]  /*0070*/  @P0 EXIT ;  /* 0x000000000000094d */ /* 0x000fea0003800000 */
[----:B------:R-:W0:Y:S01]  /*0080*/  LDC.64 R2, c[0x0][0x380] ;  /* 0x0000e000ff027b82 */ /* 0x000e220000000a00 */
[----:B------:R-:W1:Y:S07]  /*0090*/  LDCU.64 UR4, c[0x0][0x358] ;  /* 0x00006b00ff0477ac */ /* 0x000e6e0008000a00 */
[----:B------:R-:W2:Y:S08]  /*00a0*/  LDC.64 R4, c[0x0][0x388] ;  /* 0x0000e200ff047b82 */ /* 0x000eb00000000a00 */
[----:B------:R-:W3:Y:S01]  /*00b0*/  LDC.64 R6, c[0x0][0x390] ;  /* 0x0000e400ff067b82 */ /* 0x000ee20000000a00 */
[----:B0-----:R-:W-:-:S06]  /*00c0*/  IMAD.WIDE R2, R9, 0x4, R2 ;  /* 0x0000000409027825 */ /* 0x001fcc00078e0202 */
[----:B-1----:R-:W4:Y:S01]  /*00d0*/  LDG.E R2, desc[UR4][R2.64] ;  /* 0x0000000402027981 */ /* 0x002f22000c1e1900 */
[----:B--2---:R-:W-:-:S06]  /*00e0*/  IMAD.WIDE R4, R9, 0x4, R4 ;  /* 0x0000000409047825 */ /* 0x004fcc00078e0204 */
[----:B------:R-:W4:Y:S01]  /*00f0*/  LDG.E R5, desc[UR4][R4.64] ;  /* 0x0000000404057981 */ /* 0x000f22000c1e1900 */
[----:B---3--:R-:W-:-:S04]  /*0100*/  IMAD.WIDE R6, R9, 0x4, R6 ;  /* 0x0000000409067825 */ /* 0x008fc800078e0206 */
[----:B----4-:R-:W-:-:S05]  /*0110*/  FADD R9, R2, R5 ;  /* 0x0000000502097221 */ /* 0x010fca0000000000 */
[----:B------:R-:W-:Y:S01]  /*0120*/  STG.E desc[UR4][R6.64], R9 ;  /* 0x0000000906007986 */ /* 0x000fe2000c101904 */
[----:B------:R-:W-:Y:S05]  /*0130*/  EXIT ;  /* 0x000000000000794d */ /* 0x000fea0003800000 */
.L_x_0:
[----:B------:R-:W-:-:S00]  /*0140*/  BRA `(.L_x_0) ;  /* 0xfffffffc00fc7947 */ /* 0x000fc0000383ffff */
[----:B------:R-:W-:-:S00]  /*0150*/  NOP ;  /* 0x0000000000007918 */ /* 0x000fc00000000000 */
        /* <DEDUP_REMOVED lines=10> */
.L_x_1:


//--------------------- .nv.shared.reserved.0     --------------------------
	.section	.nv.shared.reserved.0,"aw",@nobits
	.weak		__nv_reservedSMEM_offset_0_alias
	.size		__nv_reservedSMEM_offset_0_alias, 0, 64
	.other		__nv_reservedSMEM_offset_0_alias,@"STO_CUDA_RESERVED_SHARED STV_DEFAULT"
__nv_reservedSMEM_offset_0_alias:
	.zero		0
	.zero		64


//--------------------- .nv.constant0._Z6vecaddPfS_S_i --------------------------
	.section	.nv.constant0._Z6vecaddPfS_S_i,"a",@progbits
	.sectionflags	@""
	.align	4
.nv.constant0._Z6vecaddPfS_S_i:
	.zero		924


//--------------------- SYMBOLS --------------------------

	.type		.nv.reservedSmem.offset0,@object
	.size		.nv.reservedSmem.offset0,0x4
